	.headerflags	@"EF_CUDA_TEXMODE_UNIFIED EF_CUDA_64BIT_ADDRESS EF_CUDA_SM86 EF_CUDA_VIRTUAL_SM(EF_CUDA_SM86)"
	.elftype	@"ET_EXEC"


//--------------------- .nv.info                  --------------------------
	.section	.nv.info,"",@"SHT_CUDA_INFO"
	.align	4


	//----- nvinfo : EIATTR_REGCOUNT
	.align		4
        /*0000*/ 	.byte	0x04, 0x2f
        /*0002*/ 	.short	(.L_1 - .L_0)
	.align		4
.L_0:
        /*0004*/ 	.word	index@(triton_bmm)
        /*0008*/ 	.word	0x00000050


	//----- nvinfo : EIATTR_MIN_STACK_SIZE
	.align		4
.L_1:
        /*000c*/ 	.byte	0x04, 0x12
        /*000e*/ 	.short	(.L_3 - .L_2)
	.align		4
.L_2:
        /*0010*/ 	.word	index@(triton_bmm)
        /*0014*/ 	.word	0x00000000


	//----- nvinfo : EIATTR_FRAME_SIZE
	.align		4
.L_3:
        /*0018*/ 	.byte	0x04, 0x11
        /*001a*/ 	.short	(.L_5 - .L_4)
	.align		4
.L_4:
        /*001c*/ 	.word	index@(triton_bmm)
        /*0020*/ 	.word	0x00000000


	//----- nvinfo : EIATTR_MIN_STACK_SIZE
	.align		4
.L_5:
        /*0024*/ 	.byte	0x04, 0x12
        /*0026*/ 	.short	(.L_7 - .L_6)
	.align		4
.L_6:
        /*0028*/ 	.word	index@(triton_bmm)
        /*002c*/ 	.word	0x00000000
.L_7:


//--------------------- .nv.info.triton_bmm       --------------------------
	.section	.nv.info.triton_bmm,"",@"SHT_CUDA_INFO"
	.sectionflags	@""
	.align	4


	//----- nvinfo : EIATTR_CUDA_API_VERSION
	.align		4
        /*0000*/ 	.byte	0x04, 0x37
        /*0002*/ 	.short	(.L_9 - .L_8)
.L_8:
        /*0004*/ 	.word	0x0000007c


	//----- nvinfo : EIATTR_SW2861232_WAR
	.align		4
.L_9:
        /*0008*/ 	.byte	0x01, 0x35
	.zero		2


	//----- nvinfo : EIATTR_PARAM_CBANK
	.align		4
        /*000c*/ 	.byte	0x04, 0x0a
        /*000e*/ 	.short	(.L_11 - .L_10)
	.align		4
.L_10:
        /*0010*/ 	.word	index@(.nv.constant0.triton_bmm)
        /*0014*/ 	.short	0x0160
        /*0016*/ 	.short	0x0020


	//----- nvinfo : EIATTR_CBANK_PARAM_SIZE
	.align		4
.L_11:
        /*0018*/ 	.byte	0x03, 0x19
        /*001a*/ 	.short	0x0020


	//----- nvinfo : EIATTR_KPARAM_INFO
	.align		4
        /*001c*/ 	.byte	0x04, 0x17
        /*001e*/ 	.short	(.L_13 - .L_12)
.L_12:
        /*0020*/ 	.word	0x00000000
        /*0024*/ 	.short	0x0003
        /*0026*/ 	.short	0x0018
        /*0028*/ 	.byte	0x00, 0xf4, 0x21, 0x00


	//----- nvinfo : EIATTR_KPARAM_INFO
	.align		4
.L_13:
        /*002c*/ 	.byte	0x04, 0x17
        /*002e*/ 	.short	(.L_15 - .L_14)
.L_14:
        /*0030*/ 	.word	0x00000000
        /*0034*/ 	.short	0x0002
        /*0036*/ 	.short	0x0010
        /*0038*/ 	.byte	0x00, 0xf4, 0x21, 0x00


	//----- nvinfo : EIATTR_KPARAM_INFO
	.align		4
.L_15:
        /*003c*/ 	.byte	0x04, 0x17
        /*003e*/ 	.short	(.L_17 - .L_16)
.L_16:
        /*0040*/ 	.word	0x00000000
        /*0044*/ 	.short	0x0001
        /*0046*/ 	.short	0x0008
        /*0048*/ 	.byte	0x00, 0xf4, 0x21, 0x00


	//----- nvinfo : EIATTR_KPARAM_INFO
	.align		4
.L_17:
        /*004c*/ 	.byte	0x04, 0x17
        /*004e*/ 	.short	(.L_19 - .L_18)
.L_18:
        /*0050*/ 	.word	0x00000000
        /*0054*/ 	.short	0x0000
        /*0056*/ 	.short	0x0000
        /*0058*/ 	.byte	0x00, 0xf4, 0x21, 0x00


	//----- nvinfo : EIATTR_MAXREG_COUNT
	.align		4
.L_19:
        /*005c*/ 	.byte	0x03, 0x1b
        /*005e*/ 	.short	0x00ff


	//----- nvinfo : EIATTR_EXIT_INSTR_OFFSETS
	.align		4
        /*0060*/ 	.byte	0x04, 0x1c
        /*0062*/ 	.short	(.L_21 - .L_20)


	//   ....[0]....
.L_20:
        /*0064*/ 	.word	0x00001420


	//   ....[1]....
        /*0068*/ 	.word	0x00001470


	//----- nvinfo : EIATTR_REQNTID
	.align		4
.L_21:
        /*006c*/ 	.byte	0x04, 0x10
        /*006e*/ 	.short	(.L_23 - .L_22)
.L_22:
        /*0070*/ 	.word	0x00000100
        /*0074*/ 	.word	0x00000001
        /*0078*/ 	.word	0x00000001
.L_23:


//--------------------- .nv.callgraph             --------------------------
	.section	.nv.callgraph,"",@"SHT_CUDA_CALLGRAPH"
	.align	4
	.sectionentsize	8
	.align		4
        /*0000*/ 	.word	0x00000000
	.align		4
        /*0004*/ 	.word	0xffffffff
	.align		4
        /*0008*/ 	.word	0x00000000
	.align		4
        /*000c*/ 	.word	0xfffffffe
	.align		4
        /*0010*/ 	.word	0x00000000
	.align		4
        /*0014*/ 	.word	0xfffffffd
	.align		4
        /*0018*/ 	.word	0x00000000
	.align		4
        /*001c*/ 	.word	0xfffffffc


//--------------------- .nv.rel.action            --------------------------
	.section	.nv.rel.action,"",@"SHT_CUDA_RELOCINFO"
	.align	8
	.sectionentsize	8
        /*0000*/ 	.byte	0x73, 0x00, 0x00, 0x00, 0x00, 0x00, 0x00, 0x00, 0x00, 0x00, 0x00, 0x11, 0x25, 0x00, 0x05, 0x36


//--------------------- .nv.constant0.triton_bmm  --------------------------
	.section	.nv.constant0.triton_bmm,"a",@progbits
	.sectionflags	@""
	.align	4
.nv.constant0.triton_bmm:
	.zero		384


//--------------------- .text.triton_bmm          --------------------------
	.section	.text.triton_bmm,"ax",@progbits
	.sectionflags	@"SHF_BARRIERS=1"
	.sectioninfo	@"SHI_REGISTERS=80"
	.align	128
        .global         triton_bmm
        .type           triton_bmm,@function
        .size           triton_bmm,(.L_x_2 - triton_bmm)
        .other          triton_bmm,@"STO_CUDA_ENTRY STV_DEFAULT"
triton_bmm:
.text.triton_bmm:
[----:B------:R-:W-:Y:S02]  /*0000*/  IMAD.MOV.U32 R1, RZ, RZ, c[0x0][0x28] ;  /* 0x00000a00ff017624 */ /* 0x000fe400078e00ff */
[----:B------:R-:W1:Y:S01]  /*0010*/  S2R R7, SR_CTAID.X ;  /* 0x0000000000077919 */ /* 0x000e620000002500 */
[----:B------:R-:W-:Y:S01]  /*0020*/  IMAD.MOV.U32 R3, RZ, RZ, 0x8 ;  /* 0x00000008ff037424 */ /* 0x000fe200078e00ff */
[----:B------:R-:W-:Y:S01]  /*0030*/  ULDC.64 UR4, c[0x0][0x118] ;  /* 0x0000460000047ab9 */ /* 0x000fe20000000a00 */
[----:B------:R-:W-:Y:S01]  /*0040*/  IMAD.MOV.U32 R19, RZ, RZ, 0x2 ;  /* 0x00000002ff137424 */ /* 0x000fe200078e00ff */
[----:B------:R-:W2:Y:S01]  /*0050*/  S2R R74, SR_TID.X ;  /* 0x00000000004a7919 */ /* 0x000ea20000002100 */
[----:B------:R-:W-:Y:S01]  /*0060*/  CS2R R48, SRZ ;  /* 0x0000000000307805 */ /* 0x000fe2000001ff00 */
        /* <DEDUP_REMOVED lines=11> */
[----:B------:R-:W-:Y:S01]  /*0120*/  UPLOP3.LUT UP0, UPT, UPT, UPT, UPT, 0x80, 0x0 ;  /* 0x000000000000789c */ /* 0x000fe20003f0f070 */
[----:B-1----:R-:W-:-:S02]  /*0130*/  SHF.R.S32.HI R0, RZ, 0x1f, R7 ;  /* 0x0000001fff007819 */ /* 0x002fc40000011407 */
[C---:B------:R-:W-:Y:S02]  /*0140*/  ISETP.GE.AND P3, PT, R7.reuse, RZ, PT ;  /* 0x000000ff0700720c */ /* 0x040fe40003f66270 */
[----:B------:R-:W-:Y:S01]  /*0150*/  LEA.HI R0, R0, R7, RZ, 0x5 ;  /* 0x0000000700007211 */ /* 0x000fe200078f28ff */
[C---:B--2---:R-:W-:Y:S01]  /*0160*/  IMAD.SHL.U32 R75, R74.reuse, 0x8, RZ ;  /* 0x000000084a4b7824 */ /* 0x044fe200078e00ff */
[----:B------:R-:W-:Y:S02]  /*0170*/  LOP3.LUT R77, R74, 0x80, RZ, 0xc0, !PT ;  /* 0x000000804a4d7812 */ /* 0x000fe400078ec0ff */
[----:B------:R-:W-:Y:S02]  /*0180*/  SHF.R.S32.HI R4, RZ, 0x5, R0 ;  /* 0x00000005ff047819 */ /* 0x000fe40000011400 */
[----:B------:R-:W-:Y:S02]  /*0190*/  LOP3.LUT R0, R0, 0xffffffe0, RZ, 0xc0, !PT ;  /* 0xffffffe000007812 */ /* 0x000fe400078ec0ff */
[----:B------:R-:W-:Y:S01]  /*01a0*/  LOP3.LUT R12, R74, 0x10, RZ, 0xc0, !PT ;  /* 0x000000104a0c7812 */ /* 0x000fe200078ec0ff */
[----:B------:R-:W-:Y:S01]  /*01b0*/  IMAD R2, R4, -0x8, R3 ;  /* 0xfffffff804027824 */ /* 0x000fe200078e0203 */
[----:B------:R-:W-:Y:S01]  /*01c0*/  SHF.R.U32.HI R76, RZ, 0x2, R74 ;  /* 0x00000002ff4c7819 */ /* 0x000fe2000001164a */
[----:B------:R-:W-:-:S03]  /*01d0*/  IMAD.IADD R0, R7, 0x1, -R0 ;  /* 0x0000000107007824 */ /* 0x000fc600078e0a00 */
[----:B------:R-:W-:Y:S02]  /*01e0*/  IMNMX R5, R2, 0x8, PT ;  /* 0x0000000802057817 */ /* 0x000fe40003800200 */
[----:B------:R-:W-:Y:S02]  /*01f0*/  IABS R10, R0 ;  /* 0x00000000000a7213 */ /* 0x000fe40000000000 */
[-C--:B------:R-:W-:Y:S02]  /*0200*/  IABS R8, R5.reuse ;  /* 0x0000000500087213 */ /* 0x080fe40000000000 */
[-C--:B------:R-:W-:Y:S02]  /*0210*/  IABS R11, R5.reuse ;  /* 0x00000005000b7213 */ /* 0x080fe40000000000 */
[----:B------:R-:W1:Y:S01]  /*0220*/  I2F.RP R6, R8 ;  /* 0x0000000800067306 */ /* 0x000e620000209400 */
[----:B------:R-:W-:Y:S02]  /*0230*/  LOP3.LUT R0, R0, R5, RZ, 0x3c, !PT ;  /* 0x0000000500007212 */ /* 0x000fe400078e3cff */
[----:B------:R-:W-:-:S05]  /*0240*/  LOP3.LUT R76, R76, 0x18, RZ, 0xc0, !PT ;  /* 0x000000184c4c7812 */ /* 0x000fca00078ec0ff */
[----:B-1----:R-:W1:Y:S02]  /*0250*/  MUFU.RCP R6, R6 ;  /* 0x0000000600067308 */ /* 0x002e640000001000 */
[----:B-1----:R-:W-:-:S06]  /*0260*/  IADD3 R2, R6, 0xffffffe, RZ ;  /* 0x0ffffffe06027810 */ /* 0x002fcc0007ffe0ff */
[----:B------:R1:W2:Y:S02]  /*0270*/  F2I.FTZ.U32.TRUNC.NTZ R3, R2 ;  /* 0x0000000200037305 */ /* 0x0002a4000021f000 */
[----:B-1----:R-:W-:Y:S02]  /*0280*/  IMAD.MOV.U32 R2, RZ, RZ, RZ ;  /* 0x000000ffff027224 */ /* 0x002fe400078e00ff */
[----:B--2---:R-:W-:-:S04]  /*0290*/  IMAD.MOV R9, RZ, RZ, -R3 ;  /* 0x000000ffff097224 */ /* 0x004fc800078e0a03 */
[----:B------:R-:W-:-:S04]  /*02a0*/  IMAD R9, R9, R8, RZ ;  /* 0x0000000809097224 */ /* 0x000fc800078e02ff */
[----:B------:R-:W-:-:S04]  /*02b0*/  IMAD.HI.U32 R3, R3, R9, R2 ;  /* 0x0000000903037227 */ /* 0x000fc800078e0002 */
[----:B------:R-:W-:Y:S01]  /*02c0*/  IMAD.MOV R9, RZ, RZ, -R11 ;  /* 0x000000ffff097224 */ /* 0x000fe200078e0a0b */
[----:B------:R-:W-:Y:S01]  /*02d0*/  IABS R11, R7 ;  /* 0x00000007000b7213 */ /* 0x000fe20000000000 */
[----:B------:R-:W-:-:S04]  /*02e0*/  IMAD.HI.U32 R2, R3, R10, RZ ;  /* 0x0000000a03027227 */ /* 0x000fc800078e00ff */
[----:B------:R-:W-:Y:S02]  /*02f0*/  IMAD R6, R2, R9, R10 ;  /* 0x0000000902067224 */ /* 0x000fe400078e020a */
[----:B------:R-:W-:-:S03]  /*0300*/  IMAD.MOV.U32 R10, RZ, RZ, R11 ;  /* 0x000000ffff0a7224 */ /* 0x000fc600078e000b */
[----:B------:R-:W-:Y:S01]  /*0310*/  ISETP.GT.U32.AND P1, PT, R8, R6, PT ;  /* 0x000000060800720c */ /* 0x000fe20003f24070 */
[----:B------:R-:W-:-:S04]  /*0320*/  IMAD.HI.U32 R3, R3, R10, RZ ;  /* 0x0000000a03037227 */ /* 0x000fc800078e00ff */
[----:B------:R-:W-:Y:S02]  /*0330*/  IMAD R3, R3, R9, R10 ;  /* 0x0000000903037224 */ /* 0x000fe400078e020a */
[----:B------:R-:W1:Y:S03]  /*0340*/  S2R R10, SR_CTAID.Y ;  /* 0x00000000000a7919 */ /* 0x000e660000002600 */
[----:B------:R-:W-:-:S03]  /*0350*/  ISETP.GT.U32.AND P0, PT, R8, R3, PT ;  /* 0x000000030800720c */ /* 0x000fc60003f04070 */
[----:B------:R-:W-:Y:S01]  /*0360*/  @!P1 IMAD.IADD R6, R6, 0x1, -R8 ;  /* 0x0000000106069824 */ /* 0x000fe200078e0a08 */
[----:B------:R-:W-:-:S04]  /*0370*/  @!P1 IADD3 R2, R2, 0x1, RZ ;  /* 0x0000000102029810 */ /* 0x000fc80007ffe0ff */
[----:B------:R-:W-:Y:S02]  /*0380*/  ISETP.GE.U32.AND P2, PT, R6, R8, PT ;  /* 0x000000080600720c */ /* 0x000fe40003f46070 */
[----:B------:R-:W-:-:S03]  /*0390*/  SHF.R.U32.HI R6, RZ, 0x2, R77 ;  /* 0x00000002ff067819 */ /* 0x000fc6000001164d */
[----:B------:R-:W-:Y:S01]  /*03a0*/  @!P0 IMAD.IADD R3, R3, 0x1, -R8 ;  /* 0x0000000103038824 */ /* 0x000fe200078e0a08 */
[----:B------:R-:W-:Y:S02]  /*03b0*/  ISETP.GE.AND P0, PT, R0, RZ, PT ;  /* 0x000000ff0000720c */ /* 0x000fe40003f06270 */
[----:B------:R-:W-:Y:S02]  /*03c0*/  SHF.R.U32.HI R0, RZ, 0x2, R74 ;  /* 0x00000002ff007819 */ /* 0x000fe4000001164a */
[----:B------:R-:W-:Y:S02]  /*03d0*/  ISETP.GT.U32.AND P1, PT, R8, R3, PT ;  /* 0x000000030800720c */ /* 0x000fe40003f24070 */
[----:B------:R-:W-:Y:S02]  /*03e0*/  SGXT.U32 R7, R0, 0x5 ;  /* 0x000000050007781a */ /* 0x000fe40000000000 */
[----:B------:R-:W-:Y:S02]  /*03f0*/  @P2 IADD3 R2, R2, 0x1, RZ ;  /* 0x0000000102022810 */ /* 0x000fe40007ffe0ff */
[----:B------:R-:W-:-:S02]  /*0400*/  ISETP.NE.AND P2, PT, R5, RZ, PT ;  /* 0x000000ff0500720c */ /* 0x000fc40003f45270 */
[----:B------:R-:W-:Y:S01]  /*0410*/  LOP3.LUT R0, RZ, R5, RZ, 0x33, !PT ;  /* 0x00000005ff007212 */ /* 0x000fe200078e33ff */
[----:B------:R-:W-:Y:S01]  /*0420*/  @!P0 IMAD.MOV R2, RZ, RZ, -R2 ;  /* 0x000000ffff028224 */ /* 0x000fe200078e0a02 */
[----:B------:R-:W-:Y:S01]  /*0430*/  LOP3.LUT R7, R7, R6, RZ, 0xfc, !PT ;  /* 0x0000000607077212 */ /* 0x000fe200078efcff */
[----:B------:R-:W-:Y:S02]  /*0440*/  IMAD.SHL.U32 R5, R74, 0x4, RZ ;  /* 0x000000044a057824 */ /* 0x000fe400078e00ff */
[----:B------:R-:W-:Y:S01]  /*0450*/  @!P1 IMAD.IADD R3, R3, 0x1, -R8 ;  /* 0x0000000103039824 */ /* 0x000fe200078e0a08 */
[----:B------:R-:W-:Y:S02]  /*0460*/  SEL R72, R0, R2, !P2 ;  /* 0x0000000200487207 */ /* 0x000fe40005000000 */
[----:B------:R-:W-:Y:S01]  /*0470*/  SHF.R.U32.HI R8, RZ, 0x1, R12 ;  /* 0x00000001ff087819 */ /* 0x000fe2000001160c */
[----:B------:R-:W-:Y:S01]  /*0480*/  @!P3 IMAD.MOV R3, RZ, RZ, -R3 ;  /* 0x000000ffff03b224 */ /* 0x000fe200078e0a03 */
[----:B------:R-:W-:Y:S01]  /*0490*/  LOP3.LUT R6, R5, 0x8, RZ, 0xc0, !PT ;  /* 0x0000000805067812 */ /* 0x000fe200078ec0ff */
[----:B------:R-:W-:Y:S01]  /*04a0*/  IMAD.SHL.U32 R72, R72, 0x80, RZ ;  /* 0x0000008048487824 */ /* 0x000fe200078e00ff */
[----:B------:R-:W-:-:S02]  /*04b0*/  LOP3.LUT R9, R8, 0x10, R5, 0xf8, !PT ;  /* 0x0000001008097812 */ /* 0x000fc400078ef805 */
[----:B------:R-:W-:Y:S02]  /*04c0*/  SEL R3, R0, R3, !P2 ;  /* 0x0000000300037207 */ /* 0x000fe40005000000 */
[----:B------:R-:W-:Y:S02]  /*04d0*/  LOP3.LUT R2, R72, R7, RZ, 0xfc, !PT ;  /* 0x0000000748027212 */ /* 0x000fe400078efcff */
[----:B------:R-:W-:Y:S01]  /*04e0*/  LOP3.LUT R11, R9, 0x10, R6, 0x1e, !PT ;  /* 0x00000010090b7812 */ /* 0x000fe200078e1e06 */
[----:B------:R-:W-:Y:S01]  /*04f0*/  IMAD R3, R4, 0x8, R3 ;  /* 0x0000000804037824 */ /* 0x000fe200078e0203 */
[----:B------:R-:W-:Y:S02]  /*0500*/  PRMT R0, R2, 0x9910, RZ ;  /* 0x0000991002007816 */ /* 0x000fe400000000ff */
[----:B------:R-:W-:Y:S01]  /*0510*/  LOP3.LUT R4, R75, 0x18, R74, 0x48, !PT ;  /* 0x000000184b047812 */ /* 0x000fe200078e484a */
[----:B------:R-:W-:Y:S01]  /*0520*/  IMAD.SHL.U32 R73, R3, 0x40, RZ ;  /* 0x0000004003497824 */ /* 0x000fe200078e00ff */
[----:B------:R-:W-:-:S02]  /*0530*/  SHF.R.S32.HI R0, RZ, 0xf, R0 ;  /* 0x0000000fff007819 */ /* 0x000fc40000011400 */
[----:B------:R-:W-:Y:S01]  /*0540*/  LOP3.LUT R69, R8, 0x18, R5, 0x78, !PT ;  /* 0x0000001808457812 */ /* 0x000fe200078e7805 */
[----:B------:R-:W-:Y:S01]  /*0550*/  IMAD R9, R7, 0x20, R4 ;  /* 0x0000002007097824 */ /* 0x000fe200078e0204 */
[----:B------:R-:W-:Y:S02]  /*0560*/  LOP3.LUT R67, R5, 0x18, R74, 0x48, !PT ;  /* 0x0000001805437812 */ /* 0x000fe400078e484a */
[----:B------:R-:W-:Y:S02]  /*0570*/  LOP3.LUT R5, R0, 0xffff, RZ, 0xc0, !PT ;  /* 0x0000ffff00057812 */ /* 0x000fe400078ec0ff */
[----:B------:R-:W-:Y:S02]  /*0580*/  LOP3.LUT R4, R72, 0x40, R7, 0xfe, !PT ;  /* 0x0000004048047812 */ /* 0x000fe400078efe07 */
[----:B------:R-:W-:Y:S02]  /*0590*/  SHF.R.S32.HI R0, RZ, 0x19, R3 ;  /* 0x00000019ff007819 */ /* 0x000fe40000011403 */
[----:B------:R-:W-:-:S02]  /*05a0*/  LEA.HI R3, R5, R2, RZ, 0x19 ;  /* 0x0000000205037211 */ /* 0x000fc400078fc8ff */
[----:B------:R-:W-:Y:S02]  /*05b0*/  LEA.HI R5, R5, R4, RZ, 0x19 ;  /* 0x0000000405057211 */ /* 0x000fe400078fc8ff */
[----:B------:R-:W-:Y:S02]  /*05c0*/  SGXT R0, R0, 0x1 ;  /* 0x000000010000781a */ /* 0x000fe40000000200 */
[----:B------:R-:W-:Y:S02]  /*05d0*/  LOP3.LUT R7, R73, R7, RZ, 0xfc, !PT ;  /* 0x0000000749077212 */ /* 0x000fe400078efcff */
[----:B------:R-:W-:Y:S02]  /*05e0*/  LOP3.LUT R5, R5, 0xfe00, RZ, 0xc0, !PT ;  /* 0x0000fe0005057812 */ /* 0x000fe400078ec0ff */
[----:B------:R-:W-:Y:S02]  /*05f0*/  LOP3.LUT R3, R3, 0xfe00, RZ, 0xc0, !PT ;  /* 0x0000fe0003037812 */ /* 0x000fe400078ec0ff */
[----:B------:R-:W-:Y:S01]  /*0600*/  LEA.HI R0, R0, R7, RZ, 0x9 ;  /* 0x0000000700007211 */ /* 0x000fe200078f48ff */
[----:B------:R-:W-:Y:S01]  /*0610*/  IMAD.MOV R5, RZ, RZ, -R5 ;  /* 0x000000ffff057224 */ /* 0x000fe200078e0a05 */
[----:B------:R-:W-:Y:S01]  /*0620*/  LOP3.LUT R6, R76, 0x7, R74, 0xf8, !PT ;  /* 0x000000074c067812 */ /* 0x000fe200078ef84a */
[----:B------:R-:W-:Y:S01]  /*0630*/  IMAD.MOV R3, RZ, RZ, -R3 ;  /* 0x000000ffff037224 */ /* 0x000fe200078e0a03 */
[----:B------:R-:W-:-:S02]  /*0640*/  LOP3.LUT R0, R0, 0xffe00, RZ, 0xc0, !PT ;  /* 0x000ffe0000007812 */ /* 0x000fc400078ec0ff */
[----:B------:R-:W-:Y:S01]  /*0650*/  PRMT R5, R5, 0x7710, RZ ;  /* 0x0000771005057816 */ /* 0x000fe200000000ff */
[----:B------:R-:W-:Y:S01]  /*0660*/  IMAD R67, R6, 0x20, R67 ;  /* 0x0000002006437824 */ /* 0x000fe200078e0243 */
[----:B------:R-:W-:Y:S01]  /*0670*/  PRMT R3, R3, 0x7710, RZ ;  /* 0x0000771003037816 */ /* 0x000fe200000000ff */
[----:B------:R-:W-:Y:S01]  /*0680*/  IMAD.IADD R7, R7, 0x1, -R0 ;  /* 0x0000000107077824 */ /* 0x000fe200078e0a00 */
[----:B------:R-:W-:Y:S01]  /*0690*/  LOP3.LUT R0, R74, 0xf, RZ, 0xc0, !PT ;  /* 0x0000000f4a007812 */ /* 0x000fe200078ec0ff */
[----:B------:R-:W-:Y:S02]  /*06a0*/  IMAD.IADD R4, R4, 0x1, R5 ;  /* 0x0000000104047824 */ /* 0x000fe400078e0205 */
[----:B-1----:R-:W-:Y:S02]  /*06b0*/  IMAD.SHL.U32 R6, R10, 0x40, RZ ;  /* 0x000000400a067824 */ /* 0x002fe400078e00ff */
[----:B------:R-:W-:Y:S01]  /*06c0*/  IMAD.IADD R2, R2, 0x1, R3 ;  /* 0x0000000102027824 */ /* 0x000fe200078e0203 */
[----:B------:R-:W-:Y:S01]  /*06d0*/  LEA.HI R3, R77, R0, RZ, 0x1d ;  /* 0x000000004d037211 */ /* 0x000fe200078fe8ff */
[----:B------:R-:W-:Y:S01]  /*06e0*/  IMAD R5, R7, 0x1000, R6 ;  /* 0x0000100007057824 */ /* 0x000fe200078e0206 */
[----:B------:R-:W-:-:S02]  /*06f0*/  LOP3.LUT R0, R75, 0x18, RZ, 0xc0, !PT ;  /* 0x000000184b007812 */ /* 0x000fc400078ec0ff */
[----:B------:R-:W-:Y:S01]  /*0700*/  PRMT R17, R4, 0x9910, RZ ;  /* 0x0000991004117816 */ /* 0x000fe200000000ff */
[----:B------:R-:W-:Y:S01]  /*0710*/  IMAD.SHL.U32 R70, R3, 0x20, RZ ;  /* 0x0000002003467824 */ /* 0x000fe200078e00ff */
[----:B------:R-:W-:Y:S01]  /*0720*/  PRMT R15, R2, 0x9910, RZ ;  /* 0x00009910020f7816 */ /* 0x000fe200000000ff */
[----:B------:R-:W-:Y:S01]  /*0730*/  IMAD.IADD R5, R0, 0x1, R5 ;  /* 0x0000000100057824 */ /* 0x000fe200078e0205 */
[----:B------:R-:W-:Y:S01]  /*0740*/  LOP3.LUT R8, R6, 0x18, R75, 0xf8, !PT ;  /* 0x0000001806087812 */ /* 0x000fe200078ef84b */
[----:B------:R-:W-:Y:S01]  /*0750*/  IMAD R3, R17, 0x1000, R6 ;  /* 0x0000100011037824 */ /* 0x000fe200078e0206 */
[----:B------:R-:W-:Y:S01]  /*0760*/  IADD3 R68, R70, 0x400, RZ ;  /* 0x0000040046447810 */ /* 0x000fe20007ffe0ff */
[----:B------:R-:W-:Y:S01]  /*0770*/  IMAD.WIDE R4, R5, R19, c[0x0][0x160] ;  /* 0x0000580005047625 */ /* 0x000fe200078e0213 */
[-C--:B------:R-:W-:Y:S02]  /*0780*/  LOP3.LUT R71, R69, R70.reuse, RZ, 0xfc, !PT ;  /* 0x0000004645477212 */ /* 0x080fe400078efcff */
[----:B------:R-:W-:Y:S01]  /*0790*/  LOP3.LUT R69, R68, R69, RZ, 0xfc, !PT ;  /* 0x0000004544457212 */ /* 0x000fe200078efcff */
[----:B------:R-:W-:Y:S01]  /*07a0*/  IMAD.IADD R3, R0, 0x1, R3 ;  /* 0x0000000100037824 */ /* 0x000fe200078e0203 */
[----:B------:R-:W-:Y:S01]  /*07b0*/  IADD3 R65, P0, R4, 0xc0, RZ ;  /* 0x000000c004417810 */ /* 0x000fe20007f1e0ff */
[----:B------:R-:W-:Y:S01]  /*07c0*/  IMAD R4, R7, 0x1000, R8 ;  /* 0x0000100007047824 */ /* 0x000fe200078e0208 */
[----:B------:R-:W-:Y:S01]  /*07d0*/  LOP3.LUT R70, R11, R70, RZ, 0xfc, !PT ;  /* 0x000000460b467212 */ /* 0x000fe200078efcff */
[----:B------:R-:W-:Y:S01]  /*07e0*/  IMAD.WIDE R2, R3, R19, c[0x0][0x168] ;  /* 0x00005a0003027625 */ /* 0x000fe200078e0213 */
[----:B------:R-:W-:-:S03]  /*07f0*/  LOP3.LUT R68, R11, R68, RZ, 0xfc, !PT ;  /* 0x000000440b447212 */ /* 0x000fc600078efcff */
[----:B------:R-:W-:Y:S01]  /*0800*/  IMAD.X R64, RZ, RZ, R5, P0 ;  /* 0x000000ffff407224 */ /* 0x000fe200000e0605 */
[----:B------:R-:W-:Y:S01]  /*0810*/  IADD3 R61, P0, R2, 0xc0, RZ ;  /* 0x000000c0023d7810 */ /* 0x000fe20007f1e0ff */
[C---:B------:R-:W-:Y:S02]  /*0820*/  IMAD R13, R15.reuse, 0x1000, R6 ;  /* 0x000010000f0d7824 */ /* 0x040fe400078e0206 */
[--C-:B------:R-:W-:Y:S02]  /*0830*/  IMAD R6, R15, 0x1000, R8.reuse ;  /* 0x000010000f067824 */ /* 0x100fe400078e0208 */
[----:B------:R-:W-:Y:S01]  /*0840*/  IMAD R8, R17, 0x1000, R8 ;  /* 0x0000100011087824 */ /* 0x000fe200078e0208 */
[----:B------:R-:W-:Y:S01]  /*0850*/  CS2R R14, SRZ ;  /* 0x00000000000e7805 */ /* 0x000fe2000001ff00 */
[----:B------:R-:W-:Y:S01]  /*0860*/  IMAD.X R60, RZ, RZ, R3, P0 ;  /* 0x000000ffff3c7224 */ /* 0x000fe200000e0603 */
[----:B------:R-:W-:Y:S01]  /*0870*/  CS2R R16, SRZ ;  /* 0x0000000000107805 */ /* 0x000fe2000001ff00 */
[----:B------:R-:W-:-:S02]  /*0880*/  IMAD.SHL.U32 R3, R9, 0x2, RZ ;  /* 0x0000000209037824 */ /* 0x000fc400078e00ff */
[----:B------:R-:W-:-:S04]  /*0890*/  IMAD.WIDE R4, R4, R19, c[0x0][0x160] ;  /* 0x0000580004047625 */ /* 0x000fc800078e0213 */
[-C--:B------:R-:W-:Y:S01]  /*08a0*/  IMAD.WIDE R6, R6, R19.reuse, c[0x0][0x168] ;  /* 0x00005a0006067625 */ /* 0x080fe200078e0213 */
[----:B------:R1:W-:Y:S03]  /*08b0*/  LDGSTS.E.BYPASS.128 [R3+0x6000], [R4.64] ;  /* 0x0600000004037fae */ /* 0x0003e6000b901c44 */
[-C--:B------:R-:W-:Y:S01]  /*08c0*/  IMAD.WIDE R8, R8, R19.reuse, c[0x0][0x168] ;  /* 0x00005a0008087625 */ /* 0x080fe200078e0213 */
[----:B------:R-:W0:Y:S03]  /*08d0*/  LDGDEPBAR ;  /* 0x00000000000079af */ /* 0x000e260000000000 */
[----:B------:R-:W-:Y:S01]  /*08e0*/  IMAD.IADD R10, R0, 0x1, R13 ;  /* 0x00000001000a7824 */ /* 0x000fe200078e020d */
[----:B------:R1:W-:Y:S01]  /*08f0*/  LDGSTS.E.BYPASS.128 [R3], [R6.64] ;  /* 0x0000000006037fae */ /* 0x0003e2000b901c44 */
[----:B------:R-:W-:Y:S01]  /*0900*/  IMAD.MOV.U32 R2, RZ, RZ, 0x2 ;  /* 0x00000002ff027424 */ /* 0x000fe200078e00ff */
[----:B------:R-:W-:Y:S01]  /*0910*/  CS2R R12, SRZ ;  /* 0x00000000000c7805 */ /* 0x000fe2000001ff00 */
[----:B------:R-:W-:Y:S01]  /*0920*/  IMAD.WIDE R10, R10, R19, c[0x0][0x168] ;  /* 0x00005a000a0a7625 */ /* 0x000fe200078e0213 */
[----:B------:R1:W-:Y:S01]  /*0930*/  LDGSTS.E.BYPASS.128 [R3+0x1000], [R8.64] ;  /* 0x0100000008037fae */ /* 0x0003e2000b901c44 */
[----:B------:R-:W-:-:S02]  /*0940*/  CS2R R18, SRZ ;  /* 0x0000000000127805 */ /* 0x000fc4000001ff00 */
[----:B------:R-:W-:Y:S01]  /*0950*/  IMAD.MOV.U32 R0, RZ, RZ, -0x1 ;  /* 0xffffffffff007424 */ /* 0x000fe200078e00ff */
[----:B------:R-:W0:Y:S04]  /*0960*/  LDGDEPBAR ;  /* 0x00000000000079af */ /* 0x000e280000000000 */
[----:B------:R-:W-:Y:S01]  /*0970*/  BAR.SYNC.DEFER_BLOCKING 0x0 ;  /* 0x0000000000007b1d */ /* 0x000fe20000010000 */
[----:B------:R-:W-:-:S05]  /*0980*/  IADD3 R63, P0, R10, 0xc0, RZ ;  /* 0x000000c00a3f7810 */ /* 0x000fca0007f1e0ff */
[----:B------:R-:W-:Y:S01]  /*0990*/  IMAD.X R62, RZ, RZ, R11, P0 ;  /* 0x000000ffff3e7224 */ /* 0x000fe200000e060b */
[----:B------:R-:W-:Y:S01]  /*09a0*/  @!PT LDS RZ, [RZ] ;  /* 0x00000000fffff984 */ /* 0x000fe20000000800 */
[----:B------:R-:W-:Y:S01]  /*09b0*/  @!PT LDS RZ, [RZ] ;  /* 0x00000000fffff984 */ /* 0x000fe20000000800 */
[----:B------:R-:W-:Y:S01]  /*09c0*/  @!PT LDS RZ, [RZ] ;  /* 0x00000000fffff984 */ /* 0x000fe20000000800 */
[----:B------:R1:W-:Y:S04]  /*09d0*/  LDGSTS.E.BYPASS.128 [R3+0x7000], [R4.64+0x40] ;  /* 0x0700004004037fae */ /* 0x0003e8000b901c44 */
[----:B------:R-:W0:Y:S04]  /*09e0*/  LDGDEPBAR ;  /* 0x00000000000079af */ /* 0x000e280000000000 */
[----:B------:R1:W-:Y:S04]  /*09f0*/  LDGSTS.E.BYPASS.128 [R3+0x2000], [R6.64+0x40] ;  /* 0x0200004006037fae */ /* 0x0003e8000b901c44 */
[----:B------:R1:W-:Y:S04]  /*0a00*/  LDGSTS.E.BYPASS.128 [R3+0x3000], [R8.64+0x40] ;  /* 0x0300004008037fae */ /* 0x0003e8000b901c44 */
[----:B------:R-:W0:Y:S04]  /*0a10*/  LDGDEPBAR ;  /* 0x00000000000079af */ /* 0x000e280000000000 */
[----:B------:R-:W-:Y:S06]  /*0a20*/  BAR.SYNC.DEFER_BLOCKING 0x0 ;  /* 0x0000000000007b1d */ /* 0x000fec0000010000 */
[----:B------:R-:W-:Y:S01]  /*0a30*/  @!PT LDS RZ, [RZ] ;  /* 0x00000000fffff984 */ /* 0x000fe20000000800 */
[----:B------:R-:W-:Y:S01]  /*0a40*/  @!PT LDS RZ, [RZ] ;  /* 0x00000000fffff984 */ /* 0x000fe20000000800 */
[----:B------:R-:W-:Y:S01]  /*0a50*/  @!PT LDS RZ, [RZ] ;  /* 0x00000000fffff984 */ /* 0x000fe20000000800 */
[----:B------:R1:W-:Y:S04]  /*0a60*/  LDGSTS.E.BYPASS.128 [R3+0x8000], [R4.64+0x80], !PT ;  /* 0x0800008004037fae */ /* 0x0003e8000f901c44 */
[----:B------:R-:W0:Y:S04]  /*0a70*/  LDGDEPBAR ;  /* 0x00000000000079af */ /* 0x000e280000000000 */
[----:B------:R1:W-:Y:S04]  /*0a80*/  LDGSTS.E.BYPASS.128 [R3+0x4000], [R6.64+0x80], !PT ;  /* 0x0400008006037fae */ /* 0x0003e8000f901c44 */
[----:B------:R1:W-:Y:S04]  /*0a90*/  LDGSTS.E.BYPASS.128 [R3+0x5000], [R8.64+0x80], !PT ;  /* 0x0500008008037fae */ /* 0x0003e8000f901c44 */
[----:B------:R-:W0:Y:S02]  /*0aa0*/  LDGDEPBAR ;  /* 0x00000000000079af */ /* 0x000e240000000000 */
.L_x_0:
[----:B------:R-:W-:-:S04]  /*0ab0*/  DEPBAR.LE SB0, 0x4 ;  /* 0x000081000000791a */ /* 0x000fc80000000000 */
[----:B------:R-:W-:Y:S02]  /*0ac0*/  IADD3 R0, R0, 0x1, RZ ;  /* 0x0000000100007810 */ /* 0x000fe40007ffe0ff */
[----:B------:R-:W-:Y:S01]  /*0ad0*/  IADD3 R2, R2, 0x1, RZ ;  /* 0x0000000102027810 */ /* 0x000fe20007ffe0ff */
[----:B------:R-:W-:Y:S01]  /*0ae0*/  BAR.SYNC.DEFER_BLOCKING 0x0 ;  /* 0x0000000000007b1d */ /* 0x000fe20000010000 */
[----:B------:R-:W-:-:S04]  /*0af0*/  ISETP.GE.AND P0, PT, R0, 0x3, PT ;  /* 0x000000030000780c */ /* 0x000fc80003f06270 */
[----:B------:R-:W-:Y:S02]  /*0b00*/  SEL R0, R0, RZ, !P0 ;  /* 0x000000ff00007207 */ /* 0x000fe40004000000 */
[----:B------:R-:W-:Y:S02]  /*0b10*/  ISETP.GE.AND P0, PT, R2, 0x3, PT ;  /* 0x000000030200780c */ /* 0x000fe40003f06270 */
[C---:B------:R-:W-:Y:S01]  /*0b20*/  LEA R66, R0.reuse, 0x6000, 0xc ;  /* 0x0000600000427811 */ /* 0x040fe200078e60ff */
[----:B------:R-:W-:Y:S01]  /*0b30*/  IMAD R36, R0, 0x1000, R67 ;  /* 0x0000100000247824 */ /* 0x000fe200078e0243 */
[----:B------:R-:W-:Y:S02]  /*0b40*/  SEL R2, R2, RZ, !P0 ;  /* 0x000000ff02027207 */ /* 0x000fe40004000000 */
[----:B------:R-:W-:Y:S01]  /*0b50*/  PLOP3.LUT P0, PT, PT, PT, UP0, 0x80, 0x0 ;  /* 0x000000000000781c */ /* 0x000fe20003f0f008 */
[----:B------:R-:W-:Y:S01]  /*0b60*/  IMAD.SHL.U32 R36, R36, 0x2, RZ ;  /* 0x0000000224247824 */ /* 0x000fe200078e00ff */
[----:B------:R-:W-:Y:S01]  /*0b70*/  UPLOP3.LUT UP0, UPT, UPT, UPT, UPT, 0x40, 0x0 ;  /* 0x000000000000789c */ /* 0x000fe20003f0e870 */
[----:B------:R-:W-:-:S02]  /*0b80*/  IMAD R28, R71, 0x2, R66 ;  /* 0x00000002471c7824 */ /* 0x000fc400078e0242 */
[----:B------:R-:W-:Y:S01]  /*0b90*/  IMAD R24, R69, 0x2, R66 ;  /* 0x0000000245187824 */ /* 0x000fe200078e0242 */
[----:B-1----:R-:W-:Y:S04]  /*0ba0*/  LDSM.16.M88.4 R4, [R36] ;  /* 0x000000002404783b */ /* 0x002fe80000000200 */
[----:B------:R-:W-:Y:S04]  /*0bb0*/  LDSM.16.M88.4 R8, [R36+0x800] ;  /* 0x000800002408783b */ /* 0x000fe80000000200 */
[----:B------:R-:W-:Y:S04]  /*0bc0*/  LDSM.16.M88.4 R32, [R36+0x1000] ;  /* 0x001000002420783b */ /* 0x000fe80000000200 */
[----:B------:R-:W1:Y:S04]  /*0bd0*/  LDSM.16.M88.4 R28, [R28] ;  /* 0x000000001c1c783b */ /* 0x000e680000000200 */
[----:B------:R-:W2:Y:S04]  /*0be0*/  LDSM.16.M88.4 R24, [R24] ;  /* 0x000000001818783b */ /* 0x000ea80000000200 */
[----:B------:R-:W3:Y:S01]  /*0bf0*/  LDSM.16.M88.4 R36, [R36+0x1800] ;  /* 0x001800002424783b */ /* 0x000ee20000000200 */
[-C--:B-1----:R-:W-:Y:S08]  /*0c00*/  HMMA.16816.F32.BF16 R12, R28, R4.reuse, R12 ;  /* 0x000000041c0c723c */ /* 0x082ff0000004180c */
[----:B--2---:R-:W-:Y:S07]  /*0c10*/  HMMA.16816.F32.BF16 R52, R24, R4, R52 ;  /* 0x000000041834723c */ /* 0x004fee0000041834 */
[----:B------:R-:W-:Y:S01]  /*0c20*/  IMAD.MOV.U32 R4, RZ, RZ, R65 ;  /* 0x000000ffff047224 */ /* 0x000fe200078e0041 */
[----:B------:R-:W-:Y:S01]  /*0c30*/  HMMA.16816.F32.BF16 R48, R28, R8, R48 ;  /* 0x000000081c30723c */ /* 0x000fe20000041830 */
[----:B------:R-:W-:Y:S01]  /*0c40*/  IMAD.MOV.U32 R5, RZ, RZ, R64 ;  /* 0x000000ffff057224 */ /* 0x000fe200078e0040 */
[----:B------:R-:W-:-:S05]  /*0c50*/  IADD3 R65, P3, R65, 0x40, RZ ;  /* 0x0000004041417810 */ /* 0x000fca0007f7e0ff */
[----:B------:R-:W-:Y:S01]  /*0c60*/  IMAD.X R64, RZ, RZ, R64, P3 ;  /* 0x000000ffff407224 */ /* 0x000fe200018e0640 */
[----:B------:R-:W-:Y:S07]  /*0c70*/  HMMA.16816.F32.BF16 R56, R24, R8, R56 ;  /* 0x000000081838723c */ /* 0x000fee0000041838 */
[----:B------:R-:W-:Y:S01]  /*0c80*/  IMAD R9, R2, 0x1000, R3 ;  /* 0x0000100002097824 */ /* 0x000fe200078e0203 */
[-C--:B------:R-:W-:Y:S08]  /*0c90*/  HMMA.16816.F32.BF16 R44, R28, R32.reuse, R44 ;  /* 0x000000201c2c723c */ /* 0x080ff0000004182c */
[----:B------:R-:W-:Y:S08]  /*0ca0*/  HMMA.16816.F32.BF16 R40, R24, R32, R40 ;  /* 0x000000201828723c */ /* 0x000ff00000041828 */
[-C--:B---3--:R-:W-:Y:S07]  /*0cb0*/  HMMA.16816.F32.BF16 R20, R28, R36.reuse, R20 ;  /* 0x000000241c14723c */ /* 0x088fee0000041814 */
[--C-:B------:R-:W-:Y:S01]  /*0cc0*/  IMAD R28, R70, 0x2, R66.reuse ;  /* 0x00000002461c7824 */ /* 0x100fe200078e0242 */
[----:B------:R-:W-:Y:S05]  /*0cd0*/  HMMA.16816.F32.BF16 R16, R24, R36, R16 ;  /* 0x000000241810723c */ /* 0x000fea0000041810 */
[----:B------:R-:W1:Y:S02]  /*0ce0*/  LDSM.16.M88.4 R28, [R28] ;  /* 0x000000001c1c783b */ /* 0x000e640000000200 */
[----:B------:R-:W-:-:S06]  /*0cf0*/  IMAD R24, R68, 0x2, R66 ;  /* 0x0000000244187824 */ /* 0x000fcc00078e0242 */
[----:B------:R-:W2:Y:S04]  /*0d00*/  LDSM.16.M88.4 R24, [R24] ;  /* 0x000000001818783b */ /* 0x000ea80000000200 */
[----:B------:R-:W-:Y:S06]  /*0d10*/  BAR.SYNC.DEFER_BLOCKING 0x0 ;  /* 0x0000000000007b1d */ /* 0x000fec0000010000 */
[----:B------:R-:W-:Y:S01]  /*0d20*/  @!PT LDS RZ, [RZ] ;  /* 0x00000000fffff984 */ /* 0x000fe20000000800 */
[----:B------:R-:W-:Y:S01]  /*0d30*/  @!PT LDS RZ, [RZ] ;  /* 0x00000000fffff984 */ /* 0x000fe20000000800 */
[----:B------:R-:W-:Y:S01]  /*0d40*/  @!PT LDS RZ, [RZ] ;  /* 0x00000000fffff984 */ /* 0x000fe20000000800 */
[----:B------:R3:W-:Y:S01]  /*0d50*/  LDGSTS.E.BYPASS.128 [R9+0x6000], [R4.64], !PT ;  /* 0x0600000004097fae */ /* 0x0007e2000f901c44 */
[-C--:B-1----:R-:W-:Y:S03]  /*0d60*/  HMMA.16816.F32.BF16 R12, R28, R6.reuse, R12 ;  /* 0x000000061c0c723c */ /* 0x082fe6000004180c */
[----:B------:R-:W0:Y:S05]  /*0d70*/  LDGDEPBAR ;  /* 0x00000000000079af */ /* 0x000e2a0000000000 */
[----:B--2---:R-:W-:Y:S01]  /*0d80*/  HMMA.16816.F32.BF16 R52, R24, R6, R52 ;  /* 0x000000061834723c */ /* 0x004fe20000041834 */
[----:B---3--:R-:W-:Y:S01]  /*0d90*/  IMAD.MOV.U32 R4, RZ, RZ, R63 ;  /* 0x000000ffff047224 */ /* 0x008fe200078e003f */
[----:B------:R-:W-:Y:S01]  /*0da0*/  IADD3 R63, P2, R63, 0x40, RZ ;  /* 0x000000403f3f7810 */ /* 0x000fe20007f5e0ff */
[----:B------:R-:W-:-:S04]  /*0db0*/  IMAD.MOV.U32 R5, RZ, RZ, R62 ;  /* 0x000000ffff057224 */ /* 0x000fc800078e003e */
[----:B------:R-:W-:Y:S01]  /*0dc0*/  IMAD R7, R2, 0x2000, R3 ;  /* 0x0000200002077824 */ /* 0x000fe200078e0203 */
[----:B------:R-:W-:Y:S01]  /*0dd0*/  HMMA.16816.F32.BF16 R48, R28, R10, R48 ;  /* 0x0000000a1c30723c */ /* 0x000fe20000041830 */
[----:B------:R-:W-:-:S03]  /*0de0*/  IMAD.X R62, RZ, RZ, R62, P2 ;  /* 0x000000ffff3e7224 */ /* 0x000fc600010e063e */
[----:B------:R1:W-:Y:S04]  /*0df0*/  LDGSTS.E.BYPASS.128 [R7], [R4.64], !PT ;  /* 0x0000000004077fae */ /* 0x0003e8000f901c44 */
[----:B------:R-:W-:Y:S01]  /*0e00*/  HMMA.16816.F32.BF16 R44, R28, R34, R44 ;  /* 0x000000221c2c723c */ /* 0x000fe2000004182c */
[----:B-1----:R-:W-:Y:S01]  /*0e10*/  IMAD.MOV.U32 R4, RZ, RZ, R61 ;  /* 0x000000ffff047224 */ /* 0x002fe200078e003d */
[----:B------:R-:W-:Y:S01]  /*0e20*/  IADD3 R61, P1, R61, 0x40, RZ ;  /* 0x000000403d3d7810 */ /* 0x000fe20007f3e0ff */
[----:B------:R-:W-:-:S05]  /*0e30*/  IMAD.MOV.U32 R5, RZ, RZ, R60 ;  /* 0x000000ffff057224 */ /* 0x000fca00078e003c */
[----:B------:R-:W-:Y:S01]  /*0e40*/  HMMA.16816.F32.BF16 R20, R28, R38, R20 ;  /* 0x000000261c14723c */ /* 0x000fe20000041814 */
[----:B------:R-:W-:Y:S01]  /*0e50*/  IMAD.X R60, RZ, RZ, R60, P1 ;  /* 0x000000ffff3c7224 */ /* 0x000fe200008e063c */
[----:B------:R1:W-:Y:S06]  /*0e60*/  LDGSTS.E.BYPASS.128 [R7+0x1000], [R4.64], !PT ;  /* 0x0100000004077fae */ /* 0x0003ec000f901c44 */
[C---:B------:R-:W-:Y:S01]  /*0e70*/  HMMA.16816.F32.BF16 R56, R24.reuse, R10, R56 ;  /* 0x0000000a1838723c */ /* 0x040fe20000041838 */
[----:B------:R-:W0:Y:S07]  /*0e80*/  LDGDEPBAR ;  /* 0x00000000000079af */ /* 0x000e2e0000000000 */
[C---:B------:R-:W-:Y:S08]  /*0e90*/  HMMA.16816.F32.BF16 R40, R24.reuse, R34, R40 ;  /* 0x000000221828723c */ /* 0x040ff00000041828 */
[----:B------:R-:W-:Y:S01]  /*0ea0*/  HMMA.16816.F32.BF16 R16, R24, R38, R16 ;  /* 0x000000261810723c */ /* 0x000fe20000041810 */
[----:B-1----:R-:W-:Y:S07]  /*0eb0*/  @P0 BRA `(.L_x_0) ;  /* 0xfffffbf000000947 */ /* 0x002fee000383ffff */
[C---:B------:R-:W-:Y:S01]  /*0ec0*/  IMAD.SHL.U32 R2, R74.reuse, 0x20, RZ ;  /* 0x000000204a027824 */ /* 0x040fe200078e00ff */
[C---:B------:R-:W-:Y:S01]  /*0ed0*/  LOP3.LUT R8, R74.reuse, 0x10, RZ, 0xc0, !PT ;  /* 0x000000104a087812 */ /* 0x040fe200078ec0ff */
[----:B------:R-:W-:Y:S01]  /*0ee0*/  IMAD.SHL.U32 R0, R74, 0x2, RZ ;  /* 0x000000024a007824 */ /* 0x000fe200078e00ff */
[----:B------:R-:W-:-:S04]  /*0ef0*/  DEPBAR.LE SB0, 0x0 ;  /* 0x000080000000791a */ /* 0x000fc80000000000 */
[----:B------:R-:W-:Y:S02]  /*0f00*/  LOP3.LUT R3, R2, 0x180, RZ, 0xc0, !PT ;  /* 0x0000018002037812 */ /* 0x000fe400078ec0ff */
[----:B------:R-:W-:Y:S02]  /*0f10*/  F2FP.BF16.PACK_AB R6, R13, R12 ;  /* 0x0000000c0d06723e */ /* 0x000fe400000010ff */
[----:B------:R-:W-:Y:S02]  /*0f20*/  LOP3.LUT R0, R3, 0x6, R0, 0xf8, !PT ;  /* 0x0000000603007812 */ /* 0x000fe400078ef800 */
[----:B------:R-:W-:Y:S02]  /*0f30*/  SHF.R.U32.HI R3, RZ, 0x3, R75 ;  /* 0x00000003ff037819 */ /* 0x000fe4000001164b */
[----:B------:R-:W-:Y:S01]  /*0f40*/  F2FP.BF16.PACK_AB R25, R15, R14 ;  /* 0x0000000e0f19723e */ /* 0x000fe200000010ff */
[----:B------:R-:W-:Y:S01]  /*0f50*/  IMAD R0, R8, 0x20, R0 ;  /* 0x0000002008007824 */ /* 0x000fe200078e0200 */
[----:B------:R-:W-:-:S02]  /*0f60*/  LOP3.LUT R5, R3, 0xf0, RZ, 0xc0, !PT ;  /* 0x000000f003057812 */ /* 0x000fc400078ec0ff */
[----:B------:R-:W-:Y:S01]  /*0f70*/  F2FP.BF16.PACK_AB R48, R49, R48 ;  /* 0x000000303130723e */ /* 0x000fe200000010ff */
[----:B------:R-:W-:Y:S01]  /*0f80*/  IMAD R77, R77, 0x10, R0 ;  /* 0x000000104d4d7824 */ /* 0x000fe200078e0200 */
[----:B------:R-:W-:Y:S02]  /*0f90*/  F2FP.BF16.PACK_AB R51, R51, R50 ;  /* 0x000000323333723e */ /* 0x000fe400000010ff */
[----:B------:R-:W-:Y:S02]  /*0fa0*/  F2FP.BF16.PACK_AB R44, R45, R44 ;  /* 0x0000002c2d2c723e */ /* 0x000fe400000010ff */
[----:B------:R-:W-:Y:S02]  /*0fb0*/  IADD3 R0, R77, 0x400, RZ ;  /* 0x000004004d007810 */ /* 0x000fe40007ffe0ff */
[----:B------:R-:W-:Y:S02]  /*0fc0*/  LOP3.LUT R76, R76, R77, RZ, 0xfc, !PT ;  /* 0x0000004d4c4c7212 */ /* 0x000fe400078efcff */
[----:B------:R-:W-:-:S02]  /*0fd0*/  SHF.R.U32.HI R0, RZ, 0x3, R0 ;  /* 0x00000003ff007819 */ /* 0x000fc40000011600 */
[----:B------:R-:W-:Y:S01]  /*0fe0*/  F2FP.BF16.PACK_AB R47, R47, R46 ;  /* 0x0000002e2f2f723e */ /* 0x000fe200000010ff */
[----:B------:R-:W-:Y:S01]  /*0ff0*/  IMAD.SHL.U32 R76, R76, 0x2, RZ ;  /* 0x000000024c4c7824 */ /* 0x000fe200078e00ff */
[----:B------:R-:W-:Y:S02]  /*1000*/  LOP3.LUT R3, R0, 0x1f0, RZ, 0xc0, !PT ;  /* 0x000001f000037812 */ /* 0x000fe400078ec0ff */
[----:B------:R-:W-:Y:S02]  /*1010*/  F2FP.BF16.PACK_AB R20, R21, R20 ;  /* 0x000000141514723e */ /* 0x000fe400000010ff */
[----:B------:R-:W-:Y:S01]  /*1020*/  LEA.HI R77, R77, R76, RZ, 0x1d ;  /* 0x0000004c4d4d7211 */ /* 0x000fe200078fe8ff */
[----:B------:R-:W-:Y:S01]  /*1030*/  BAR.SYNC.DEFER_BLOCKING 0x0 ;  /* 0x0000000000007b1d */ /* 0x000fe20000010000 */
[----:B------:R-:W-:Y:S01]  /*1040*/  IMAD.IADD R76, R76, 0x1, R3 ;  /* 0x000000014c4c7824 */ /* 0x000fe200078e0203 */
[----:B------:R-:W-:Y:S02]  /*1050*/  F2FP.BF16.PACK_AB R23, R23, R22 ;  /* 0x000000161717723e */ /* 0x000fe400000010ff */
[----:B------:R-:W-:-:S02]  /*1060*/  LOP3.LUT R2, R75, 0x7f8, RZ, 0xc0, !PT ;  /* 0x000007f84b027812 */ /* 0x000fc400078ec0ff */
[----:B------:R-:W-:Y:S01]  /*1070*/  F2FP.BF16.PACK_AB R52, R53, R52 ;  /* 0x000000343534723e */ /* 0x000fe200000010ff */
[----:B------:R-:W1:Y:S01]  /*1080*/  S2R R21, SR_CTAID.Y ;  /* 0x0000000000157919 */ /* 0x000e620000002600 */
[C---:B------:R-:W-:Y:S01]  /*1090*/  LOP3.LUT R4, R2.reuse, 0x800, RZ, 0xfc, !PT ;  /* 0x0000080002047812 */ /* 0x040fe200078efcff */
[----:B------:R-:W-:Y:S01]  /*10a0*/  IMAD R5, R2, 0x2, R5 ;  /* 0x0000000202057824 */ /* 0x000fe200078e0205 */
[----:B------:R-:W-:Y:S02]  /*10b0*/  F2FP.BF16.PACK_AB R55, R55, R54 ;  /* 0x000000363737723e */ /* 0x000fe400000010ff */
[----:B------:R-:W-:Y:S02]  /*10c0*/  SHF.R.U32.HI R4, RZ, 0x3, R4 ;  /* 0x00000003ff047819 */ /* 0x000fe40000011604 */
[----:B------:R-:W-:Y:S02]  /*10d0*/  F2FP.BF16.PACK_AB R56, R57, R56 ;  /* 0x000000383938723e */ /* 0x000fe400000010ff */
[----:B------:R-:W-:-:S02]  /*10e0*/  LOP3.LUT R7, R4, 0x1f0, RZ, 0xc0, !PT ;  /* 0x000001f004077812 */ /* 0x000fc400078ec0ff */
[----:B------:R-:W-:Y:S02]  /*10f0*/  F2FP.BF16.PACK_AB R59, R59, R58 ;  /* 0x0000003a3b3b723e */ /* 0x000fe400000010ff */
[----:B------:R-:W-:Y:S01]  /*1100*/  F2FP.BF16.PACK_AB R40, R41, R40 ;  /* 0x000000282928723e */ /* 0x000fe200000010ff */
[----:B------:R-:W-:Y:S01]  /*1110*/  IMAD R22, R2, 0x2, R7 ;  /* 0x0000000202167824 */ /* 0x000fe200078e0207 */
[----:B------:R-:W-:Y:S01]  /*1120*/  F2FP.BF16.PACK_AB R43, R43, R42 ;  /* 0x0000002a2b2b723e */ /* 0x000fe200000010ff */
[----:B------:R-:W-:Y:S01]  /*1130*/  STS [R77], R6 ;  /* 0x000000064d007388 */ /* 0x000fe20000000800 */
[----:B------:R-:W-:Y:S02]  /*1140*/  F2FP.BF16.PACK_AB R16, R17, R16 ;  /* 0x000000101110723e */ /* 0x000fe400000010ff */
[----:B------:R-:W-:Y:S01]  /*1150*/  F2FP.BF16.PACK_AB R19, R19, R18 ;  /* 0x000000121313723e */ /* 0x000fe200000010ff */
[----:B------:R-:W-:Y:S01]  /*1160*/  STS [R76+0x800], R25 ;  /* 0x000800194c007388 */ /* 0x000fe20000000800 */
[----:B------:R-:W-:-:S02]  /*1170*/  SHF.R.U32.HI R0, RZ, 0x4, R74 ;  /* 0x00000004ff007819 */ /* 0x000fc4000001164a */
[----:B------:R-:W-:Y:S01]  /*1180*/  LOP3.LUT R72, R72, 0x78, R75, 0xf8, !PT ;  /* 0x0000007848487812 */ /* 0x000fe200078ef84b */
[----:B------:R-:W-:Y:S01]  /*1190*/  STS [R77+0x40], R48 ;  /* 0x000040304d007388 */ /* 0x000fe20000000800 */
[----:B------:R-:W-:Y:S02]  /*11a0*/  SGXT.U32 R0, R0, 0x4 ;  /* 0x000000040000781a */ /* 0x000fe40000000000 */
[----:B------:R-:W-:Y:S01]  /*11b0*/  ISETP.GE.AND P0, PT, R72, 0x200, PT ;  /* 0x000002004800780c */ /* 0x000fe20003f06270 */
[----:B------:R-:W-:Y:S01]  /*11c0*/  STS [R76+0x840], R51 ;  /* 0x000840334c007388 */ /* 0x000fe20000000800 */
[----:B------:R-:W-:Y:S01]  /*11d0*/  LOP3.LUT R0, R0, R73, RZ, 0xfc, !PT ;  /* 0x0000004900007212 */ /* 0x000fe200078efcff */
[----:B-1----:R-:W-:Y:S02]  /*11e0*/  IMAD R21, R21, 0x40000, R72 ;  /* 0x0004000015157824 */ /* 0x002fe400078e0248 */
[----:B------:R-:W-:Y:S01]  /*11f0*/  STS [R77+0x80], R44 ;  /* 0x0000802c4d007388 */ /* 0x000fe20000000800 */
[----:B------:R-:W-:-:S02]  /*1200*/  LOP3.LUT R3, R0, 0x10, RZ, 0xfc, !PT ;  /* 0x0000001000037812 */ /* 0x000fc400078efcff */
[C---:B------:R-:W-:Y:S01]  /*1210*/  LOP3.LUT R2, R0.reuse, 0x20, RZ, 0xfc, !PT ;  /* 0x0000002000027812 */ /* 0x040fe200078efcff */
[----:B------:R-:W-:Y:S01]  /*1220*/  STS [R76+0x880], R47 ;  /* 0x0008802f4c007388 */ /* 0x000fe20000000800 */
[----:B------:R-:W-:Y:S02]  /*1230*/  ISETP.LT.AND P3, PT, R0, 0x200, !P0 ;  /* 0x000002000000780c */ /* 0x000fe40004761270 */
[----:B------:R-:W-:Y:S01]  /*1240*/  ISETP.LT.AND P2, PT, R3, 0x200, !P0 ;  /* 0x000002000300780c */ /* 0x000fe20004741270 */
[----:B------:R1:W-:Y:S01]  /*1250*/  STS [R77+0xc0], R20 ;  /* 0x0000c0144d007388 */ /* 0x0003e20000000800 */
[C---:B------:R-:W-:Y:S01]  /*1260*/  ISETP.LT.AND P1, PT, R2.reuse, 0x200, !P0 ;  /* 0x000002000200780c */ /* 0x040fe20004721270 */
[--C-:B------:R-:W-:Y:S02]  /*1270*/  IMAD R18, R2, 0x200, R21.reuse ;  /* 0x0000020002127824 */ /* 0x100fe400078e0215 */
[----:B------:R2:W-:Y:S04]  /*1280*/  STS [R76+0x8c0], R23 ;  /* 0x0008c0174c007388 */ /* 0x0005e80000000800 */
[----:B------:R-:W-:Y:S01]  /*1290*/  BAR.SYNC.DEFER_BLOCKING 0x0 ;  /* 0x0000000000007b1d */ /* 0x000fe20000010000 */
[C---:B-1----:R-:W-:Y:S01]  /*12a0*/  LOP3.LUT R20, R0.reuse, 0x30, RZ, 0xfc, !PT ;  /* 0x0000003000147812 */ /* 0x042fe200078efcff */
[----:B------:R-:W-:-:S03]  /*12b0*/  IMAD R0, R0, 0x200, R21 ;  /* 0x0000020000007824 */ /* 0x000fc600078e0215 */
[----:B------:R-:W-:Y:S01]  /*12c0*/  ISETP.LT.AND P0, PT, R20, 0x200, !P0 ;  /* 0x000002001400780c */ /* 0x000fe20004701270 */
[----:B--2---:R-:W-:Y:S01]  /*12d0*/  IMAD.MOV.U32 R23, RZ, RZ, 0x2 ;  /* 0x00000002ff177424 */ /* 0x004fe200078e00ff */
[----:B------:R-:W1:Y:S04]  /*12e0*/  LDS.128 R12, [R5] ;  /* 0x00000000050c7984 */ /* 0x000e680000000c00 */
[----:B------:R-:W2:Y:S04]  /*12f0*/  LDS.128 R8, [R22+0x1000] ;  /* 0x0010000016087984 */ /* 0x000ea80000000c00 */
[----:B------:R-:W-:Y:S06]  /*1300*/  BAR.SYNC.DEFER_BLOCKING 0x0 ;  /* 0x0000000000007b1d */ /* 0x000fec0000010000 */
[----:B------:R-:W-:Y:S04]  /*1310*/  STS [R77], R52 ;  /* 0x000000344d007388 */ /* 0x000fe80000000800 */
[----:B------:R-:W-:Y:S04]  /*1320*/  STS [R76+0x800], R55 ;  /* 0x000800374c007388 */ /* 0x000fe80000000800 */
[----:B------:R-:W-:Y:S04]  /*1330*/  STS [R77+0x40], R56 ;  /* 0x000040384d007388 */ /* 0x000fe80000000800 */
[----:B------:R-:W-:Y:S04]  /*1340*/  STS [R76+0x840], R59 ;  /* 0x0008403b4c007388 */ /* 0x000fe80000000800 */
[----:B------:R-:W-:Y:S04]  /*1350*/  STS [R77+0x80], R40 ;  /* 0x000080284d007388 */ /* 0x000fe80000000800 */
[----:B------:R-:W-:Y:S04]  /*1360*/  STS [R76+0x880], R43 ;  /* 0x0008802b4c007388 */ /* 0x000fe80000000800 */
[----:B------:R3:W-:Y:S04]  /*1370*/  STS [R77+0xc0], R16 ;  /* 0x0000c0104d007388 */ /* 0x0007e80000000800 */
[----:B------:R4:W-:Y:S04]  /*1380*/  STS [R76+0x8c0], R19 ;  /* 0x0008c0134c007388 */ /* 0x0009e80000000800 */
[----:B------:R-:W-:Y:S01]  /*1390*/  BAR.SYNC.DEFER_BLOCKING 0x0 ;  /* 0x0000000000007b1d */ /* 0x000fe20000010000 */
[----:B---3--:R-:W-:-:S02]  /*13a0*/  IMAD R16, R3, 0x200, R21 ;  /* 0x0000020003107824 */ /* 0x008fc400078e0215 */
[----:B------:R-:W-:-:S04]  /*13b0*/  IMAD.WIDE R2, R0, R23, c[0x0][0x170] ;  /* 0x00005c0000027625 */ /* 0x000fc800078e0217 */
[----:B------:R-:W-:-:S04]  /*13c0*/  IMAD.WIDE R16, R16, R23, c[0x0][0x170] ;  /* 0x00005c0010107625 */ /* 0x000fc800078e0217 */
[----:B----4-:R-:W-:Y:S01]  /*13d0*/  IMAD.WIDE R18, R18, R23, c[0x0][0x170] ;  /* 0x00005c0012127625 */ /* 0x010fe200078e0217 */
[----:B------:R-:W3:Y:S04]  /*13e0*/  LDS.128 R4, [R5] ;  /* 0x0000000005047984 */ /* 0x000ee80000000c00 */
[----:B-1----:R1:W-:Y:S04]  /*13f0*/  @P3 STG.E.128 [R2.64], R12 ;  /* 0x0000000c02003986 */ /* 0x0023e8000c101d04 */
[----:B--2---:R1:W-:Y:S04]  /*1400*/  @P2 STG.E.128 [R16.64], R8 ;  /* 0x0000000810002986 */ /* 0x0043e8000c101d04 */
[----:B---3--:R1:W-:Y:S01]  /*1410*/  @P1 STG.E.128 [R18.64], R4 ;  /* 0x0000000412001986 */ /* 0x0083e2000c101d04 */
[----:B------:R-:W-:Y:S05]  /*1420*/  @!P0 EXIT ;  /* 0x000000000000894d */ /* 0x000fea0003800000 */
[----:B-1----:R-:W1:Y:S01]  /*1430*/  LDS.128 R4, [R22+0x1000] ;  /* 0x0010000016047984 */ /* 0x002e620000000c00 */
[----:B------:R-:W-:-:S04]  /*1440*/  IMAD R2, R20, 0x200, R21 ;  /* 0x0000020014027824 */ /* 0x000fc800078e0215 */
[----:B------:R-:W-:-:S05]  /*1450*/  IMAD.WIDE R2, R2, R23, c[0x0][0x170] ;  /* 0x00005c0002027625 */ /* 0x000fca00078e0217 */
[----:B-1----:R-:W-:Y:S01]  /*1460*/  STG.E.128 [R2.64], R4 ;  /* 0x0000000402007986 */ /* 0x002fe2000c101d04 */
[----:B------:R-:W-:Y:S05]  /*1470*/  EXIT ;  /* 0x000000000000794d */ /* 0x000fea0003800000 */
.L_x_1:
[----:B------:R-:W-:-:S00]  /*1480*/  BRA `(.L_x_1) ;  /* 0xfffffff000007947 */ /* 0x000fc0000383ffff */
[----:B------:R-:W-:-:S00]  /*1490*/  NOP ;  /* 0x0000000000007918 */ /* 0x000fc00000000000 */
        /* <DEDUP_REMOVED lines=14> */
.L_x_2:


//--------------------- .nv.shared.triton_bmm     --------------------------
	.section	.nv.shared.triton_bmm,"aw",@nobits
	.sectionflags	@""
	.align	16
